//
// Generated by NVIDIA NVVM Compiler
//
// Compiler Build ID: CL-36424714
// Cuda compilation tools, release 13.0, V13.0.88
// Based on NVVM 20.0.0
//

.version 9.0
.target sm_100
.address_size 64

	// .globl	_Z13warmup_kernelPfS_i

.visible .entry _Z13warmup_kernelPfS_i(
	.param .u64 .ptr .align 1 _Z13warmup_kernelPfS_i_param_0,
	.param .u64 .ptr .align 1 _Z13warmup_kernelPfS_i_param_1,
	.param .u32 _Z13warmup_kernelPfS_i_param_2
)
{
	.reg .pred 	%p<2>;
	.reg .b32 	%r<6>;
	.reg .b32 	%f<2>;
	.reg .b64 	%rd<8>;

	ld.param.u64 	%rd1, [_Z13warmup_kernelPfS_i_param_0];
	ld.param.u64 	%rd2, [_Z13warmup_kernelPfS_i_param_1];
	ld.param.u32 	%r2, [_Z13warmup_kernelPfS_i_param_2];
	mov.u32 	%r3, %ctaid.x;
	mov.u32 	%r4, %ntid.x;
	mov.u32 	%r5, %tid.x;
	mad.lo.s32 	%r1, %r3, %r4, %r5;
	setp.ge.s32 	%p1, %r1, %r2;
	@%p1 bra 	$L__BB0_2;
	cvta.to.global.u64 	%rd3, %rd1;
	cvta.to.global.u64 	%rd4, %rd2;
	mul.wide.s32 	%rd5, %r1, 4;
	add.s64 	%rd6, %rd3, %rd5;
	ld.global.f32 	%f1, [%rd6];
	add.s64 	%rd7, %rd4, %rd5;
	st.global.f32 	[%rd7], %f1;
$L__BB0_2:
	ret;

}
	// .globl	_Z19fine_grained_kernelPfS_i
.visible .entry _Z19fine_grained_kernelPfS_i(
	.param .u64 .ptr .align 1 _Z19fine_grained_kernelPfS_i_param_0,
	.param .u64 .ptr .align 1 _Z19fine_grained_kernelPfS_i_param_1,
	.param .u32 _Z19fine_grained_kernelPfS_i_param_2
)
{
	.reg .pred 	%p<2>;
	.reg .b32 	%r<6>;
	.reg .b32 	%f<3>;
	.reg .b64 	%rd<8>;

	ld.param.u64 	%rd1, [_Z19fine_grained_kernelPfS_i_param_0];
	ld.param.u64 	%rd2, [_Z19fine_grained_kernelPfS_i_param_1];
	ld.param.u32 	%r2, [_Z19fine_grained_kernelPfS_i_param_2];
	mov.u32 	%r3, %ctaid.x;
	mov.u32 	%r4, %ntid.x;
	mov.u32 	%r5, %tid.x;
	mad.lo.s32 	%r1, %r3, %r4, %r5;
	setp.ge.s32 	%p1, %r1, %r2;
	@%p1 bra 	$L__BB1_2;
	cvta.to.global.u64 	%rd3, %rd1;
	cvta.to.global.u64 	%rd4, %rd2;
	mul.wide.s32 	%rd5, %r1, 4;
	add.s64 	%rd6, %rd3, %rd5;
	ld.global.f32 	%f1, [%rd6];
	add.f32 	%f2, %f1, %f1;
	add.s64 	%rd7, %rd4, %rd5;
	st.global.f32 	[%rd7], %f2;
$L__BB1_2:
	ret;

}
	// .globl	_Z16coarsened_kernelPfS_i
.visible .entry _Z16coarsened_kernelPfS_i(
	.param .u64 .ptr .align 1 _Z16coarsened_kernelPfS_i_param_0,
	.param .u64 .ptr .align 1 _Z16coarsened_kernelPfS_i_param_1,
	.param .u32 _Z16coarsened_kernelPfS_i_param_2
)
{
	.reg .pred 	%p<3>;
	.reg .b32 	%r<8>;
	.reg .b32 	%f<5>;
	.reg .b64 	%rd<11>;

	ld.param.u64 	%rd3, [_Z16coarsened_kernelPfS_i_param_0];
	ld.param.u64 	%rd4, [_Z16coarsened_kernelPfS_i_param_1];
	ld.param.u32 	%r2, [_Z16coarsened_kernelPfS_i_param_2];
	cvta.to.global.u64 	%rd1, %rd4;
	cvta.to.global.u64 	%rd2, %rd3;
	mov.u32 	%r3, %ctaid.x;
	mov.u32 	%r4, %ntid.x;
	mov.u32 	%r5, %tid.x;
	mad.lo.s32 	%r6, %r3, %r4, %r5;
	shl.b32 	%r1, %r6, 1;
	setp.ge.s32 	%p1, %r1, %r2;
	@%p1 bra 	$L__BB2_2;
	mul.wide.s32 	%rd5, %r1, 4;
	add.s64 	%rd6, %rd2, %rd5;
	ld.global.f32 	%f1, [%rd6];
	add.f32 	%f2, %f1, %f1;
	add.s64 	%rd7, %rd1, %rd5;
	st.global.f32 	[%rd7], %f2;
$L__BB2_2:
	add.s32 	%r7, %r1, 1;
	setp.ge.s32 	%p2, %r7, %r2;
	@%p2 bra 	$L__BB2_4;
	mul.wide.s32 	%rd8, %r1, 4;
	add.s64 	%rd9, %rd2, %rd8;
	ld.global.f32 	%f3, [%rd9+4];
	add.f32 	%f4, %f3, %f3;
	add.s64 	%rd10, %rd1, %rd8;
	st.global.f32 	[%rd10+4], %f4;
$L__BB2_4:
	ret;

}


// ===== COMPILED SASS (sm_100) =====

	.target	sm_100

	.elftype	@"ET_EXEC"


//--------------------- .note.nv.tkinfo           --------------------------
	.section	.note.nv.tkinfo,"",@"SHT_NOTE"
	.sectionflags	@"SHF_NOTE_NV_TKINFO"
	.tkinfo
        /*0018*/ 	.word	0x00000002
        /*0030*/ 	.string	""
        /*0030*/ 	.string	"ptxas"
        /*0030*/ 	.string	"Cuda compilation tools, release 13.0, V13.0.88"
        /*0030*/ 	.string	"Build cuda_13.0.r13.0/compiler.36424714_0"
        /*0030*/ 	.string	"-arch sm_100 -m 64 "



//--------------------- .note.nv.cuinfo           --------------------------
	.section	.note.nv.cuinfo,"",@"SHT_NOTE"
	.sectionflags	@"SHF_NOTE_NV_CUINFO"
        /*0018*/ 	.short	0x0002
        /*001a*/ 	.short	0x0064
        /*001c*/ 	.short	0x0082
	.zero		2


//--------------------- .nv.info                  --------------------------
	.section	.nv.info,"",@"SHT_CUDA_INFO"
	.align	4


	//----- nvinfo : EIATTR_REGCOUNT
	.align		4
        /*0000*/ 	.byte	0x04, 0x2f
        /*0002*/ 	.short	(.L_1 - .L_0)
	.align		4
.L_0:
        /*0004*/ 	.word	index@(_Z13warmup_kernelPfS_i)
        /*0008*/ 	.word	0x0000000a


	//----- nvinfo : EIATTR_FRAME_SIZE
	.align		4
.L_1:
        /*000c*/ 	.byte	0x04, 0x11
        /*000e*/ 	.short	(.L_3 - .L_2)
	.align		4
.L_2:
        /*0010*/ 	.word	index@(_Z13warmup_kernelPfS_i)
        /*0014*/ 	.word	0x00000000


	//----- nvinfo : EIATTR_REGCOUNT
	.align		4
.L_3:
        /*0018*/ 	.byte	0x04, 0x2f
        /*001a*/ 	.short	(.L_5 - .L_4)
	.align		4
.L_4:
        /*001c*/ 	.word	index@(_Z19fine_grained_kernelPfS_i)
        /*0020*/ 	.word	0x0000000a


	//----- nvinfo : EIATTR_FRAME_SIZE
	.align		4
.L_5:
        /*0024*/ 	.byte	0x04, 0x11
        /*0026*/ 	.short	(.L_7 - .L_6)
	.align		4
.L_6:
        /*0028*/ 	.word	index@(_Z19fine_grained_kernelPfS_i)
        /*002c*/ 	.word	0x00000000


	//----- nvinfo : EIATTR_REGCOUNT
	.align		4
.L_7:
        /*0030*/ 	.byte	0x04, 0x2f
        /*0032*/ 	.short	(.L_9 - .L_8)
	.align		4
.L_8:
        /*0034*/ 	.word	index@(_Z16coarsened_kernelPfS_i)
        /*0038*/ 	.word	0x0000000c


	//----- nvinfo : EIATTR_FRAME_SIZE
	.align		4
.L_9:
        /*003c*/ 	.byte	0x04, 0x11
        /*003e*/ 	.short	(.L_11 - .L_10)
	.align		4
.L_10:
        /*0040*/ 	.word	index@(_Z16coarsened_kernelPfS_i)
        /*0044*/ 	.word	0x00000000


	//----- nvinfo : EIATTR_MIN_STACK_SIZE
	.align		4
.L_11:
        /*0048*/ 	.byte	0x04, 0x12
        /*004a*/ 	.short	(.L_13 - .L_12)
	.align		4
.L_12:
        /*004c*/ 	.word	index@(_Z16coarsened_kernelPfS_i)
        /*0050*/ 	.word	0x00000000


	//----- nvinfo : EIATTR_MIN_STACK_SIZE
	.align		4
.L_13:
        /*0054*/ 	.byte	0x04, 0x12
        /*0056*/ 	.short	(.L_15 - .L_14)
	.align		4
.L_14:
        /*0058*/ 	.word	index@(_Z19fine_grained_kernelPfS_i)
        /*005c*/ 	.word	0x00000000


	//----- nvinfo : EIATTR_MIN_STACK_SIZE
	.align		4
.L_15:
        /*0060*/ 	.byte	0x04, 0x12
        /*0062*/ 	.short	(.L_17 - .L_16)
	.align		4
.L_16:
        /*0064*/ 	.word	index@(_Z13warmup_kernelPfS_i)
        /*0068*/ 	.word	0x00000000
.L_17:


//--------------------- .nv.compat                --------------------------
	.section	.nv.compat,"",@"SHT_CUDA_COMPAT_INFO"
	.align	4
        /*0000*/ 	.byte	0x02, 0x09, 0x00, 0x00, 0x02, 0x02, 0x01, 0x00, 0x02, 0x05, 0x05, 0x00, 0x03, 0x07, 0x01, 0x01
        /*0010*/ 	.byte	0x02, 0x03, 0x00, 0x00, 0x02, 0x06, 0x01, 0x00, 0x04, 0x0b, 0x08, 0x00, 0x09, 0x00, 0x00, 0x00
        /*0020*/ 	.byte	0x00, 0x00, 0x00, 0x00


//--------------------- .nv.info._Z16coarsened_kernelPfS_i --------------------------
	.section	.nv.info._Z16coarsened_kernelPfS_i,"",@"SHT_CUDA_INFO"
	.sectionflags	@""
	.align	4


	//----- nvinfo : EIATTR_CUDA_API_VERSION
	.align		4
        /*0000*/ 	.byte	0x04, 0x37
        /*0002*/ 	.short	(.L_19 - .L_18)
.L_18:
        /*0004*/ 	.word	0x00000082


	//----- nvinfo : EIATTR_KPARAM_INFO
	.align		4
.L_19:
        /*0008*/ 	.byte	0x04, 0x17
        /*000a*/ 	.short	(.L_21 - .L_20)
.L_20:
        /*000c*/ 	.word	0x00000000
        /*0010*/ 	.short	0x0002
        /*0012*/ 	.short	0x0010
        /*0014*/ 	.byte	0x00, 0xf0, 0x11, 0x00


	//----- nvinfo : EIATTR_KPARAM_INFO
	.align		4
.L_21:
        /*0018*/ 	.byte	0x04, 0x17
        /*001a*/ 	.short	(.L_23 - .L_22)
.L_22:
        /*001c*/ 	.word	0x00000000
        /*0020*/ 	.short	0x0001
        /*0022*/ 	.short	0x0008
        /*0024*/ 	.byte	0x00, 0xf5, 0x21, 0x00


	//----- nvinfo : EIATTR_KPARAM_INFO
	.align		4
.L_23:
        /*0028*/ 	.byte	0x04, 0x17
        /*002a*/ 	.short	(.L_25 - .L_24)
.L_24:
        /*002c*/ 	.word	0x00000000
        /*0030*/ 	.short	0x0000
        /*0032*/ 	.short	0x0000
        /*0034*/ 	.byte	0x00, 0xf5, 0x21, 0x00


	//----- nvinfo : EIATTR_SPARSE_MMA_MASK
	.align		4
.L_25:
        /*0038*/ 	.byte	0x03, 0x50
        /*003a*/ 	.short	0x0000


	//----- nvinfo : EIATTR_MAXREG_COUNT
	.align		4
        /*003c*/ 	.byte	0x03, 0x1b
        /*003e*/ 	.short	0x00ff


	//----- nvinfo : EIATTR_MERCURY_ISA_VERSION
	.align		4
        /*0040*/ 	.byte	0x03, 0x5f
        /*0042*/ 	.short	0x0101


	//----- nvinfo : EIATTR_VRC_CTA_INIT_COUNT
	.align		4
        /*0044*/ 	.byte	0x02, 0x4a
	.zero		1
	.zero		1


	//----- nvinfo : EIATTR_EXIT_INSTR_OFFSETS
	.align		4
        /*0048*/ 	.byte	0x04, 0x1c
        /*004a*/ 	.short	(.L_27 - .L_26)


	//   ....[0]....
.L_26:
        /*004c*/ 	.word	0x00000150


	//   ....[1]....
        /*0050*/ 	.word	0x000001d0


	//----- nvinfo : EIATTR_CRS_STACK_SIZE
	.align		4
.L_27:
        /*0054*/ 	.byte	0x04, 0x1e
        /*0056*/ 	.short	(.L_29 - .L_28)
.L_28:
        /*0058*/ 	.word	0x00000000


	//----- nvinfo : EIATTR_CBANK_PARAM_SIZE
	.align		4
.L_29:
        /*005c*/ 	.byte	0x03, 0x19
        /*005e*/ 	.short	0x0014


	//----- nvinfo : EIATTR_PARAM_CBANK
	.align		4
        /*0060*/ 	.byte	0x04, 0x0a
        /*0062*/ 	.short	(.L_31 - .L_30)
	.align		4
.L_30:
        /*0064*/ 	.word	index@(.nv.constant0._Z16coarsened_kernelPfS_i)
        /*0068*/ 	.short	0x0380
        /*006a*/ 	.short	0x0014


	//----- nvinfo : EIATTR_SW_WAR
	.align		4
.L_31:
        /*006c*/ 	.byte	0x04, 0x36
        /*006e*/ 	.short	(.L_33 - .L_32)
.L_32:
        /*0070*/ 	.word	0x00000008
.L_33:


//--------------------- .nv.info._Z19fine_grained_kernelPfS_i --------------------------
	.section	.nv.info._Z19fine_grained_kernelPfS_i,"",@"SHT_CUDA_INFO"
	.sectionflags	@""
	.align	4


	//----- nvinfo : EIATTR_CUDA_API_VERSION
	.align		4
        /*0000*/ 	.byte	0x04, 0x37
        /*0002*/ 	.short	(.L_35 - .L_34)
.L_34:
        /*0004*/ 	.word	0x00000082


	//----- nvinfo : EIATTR_KPARAM_INFO
	.align		4
.L_35:
        /*0008*/ 	.byte	0x04, 0x17
        /*000a*/ 	.short	(.L_37 - .L_36)
.L_36:
        /*000c*/ 	.word	0x00000000
        /*0010*/ 	.short	0x0002
        /*0012*/ 	.short	0x0010
        /*0014*/ 	.byte	0x00, 0xf0, 0x11, 0x00


	//----- nvinfo : EIATTR_KPARAM_INFO
	.align		4
.L_37:
        /*0018*/ 	.byte	0x04, 0x17
        /*001a*/ 	.short	(.L_39 - .L_38)
.L_38:
        /*001c*/ 	.word	0x00000000
        /*0020*/ 	.short	0x0001
        /*0022*/ 	.short	0x0008
        /*0024*/ 	.byte	0x00, 0xf5, 0x21, 0x00


	//----- nvinfo : EIATTR_KPARAM_INFO
	.align		4
.L_39:
        /*0028*/ 	.byte	0x04, 0x17
        /*002a*/ 	.short	(.L_41 - .L_40)
.L_40:
        /*002c*/ 	.word	0x00000000
        /*0030*/ 	.short	0x0000
        /*0032*/ 	.short	0x0000
        /*0034*/ 	.byte	0x00, 0xf5, 0x21, 0x00


	//----- nvinfo : EIATTR_SPARSE_MMA_MASK
	.align		4
.L_41:
        /*0038*/ 	.byte	0x03, 0x50
        /*003a*/ 	.short	0x0000


	//----- nvinfo : EIATTR_MAXREG_COUNT
	.align		4
        /*003c*/ 	.byte	0x03, 0x1b
        /*003e*/ 	.short	0x00ff


	//----- nvinfo : EIATTR_MERCURY_ISA_VERSION
	.align		4
        /*0040*/ 	.byte	0x03, 0x5f
        /*0042*/ 	.short	0x0101


	//----- nvinfo : EIATTR_VRC_CTA_INIT_COUNT
	.align		4
        /*0044*/ 	.byte	0x02, 0x4a
	.zero		1
	.zero		1


	//----- nvinfo : EIATTR_EXIT_INSTR_OFFSETS
	.align		4
        /*0048*/ 	.byte	0x04, 0x1c
        /*004a*/ 	.short	(.L_43 - .L_42)


	//   ....[0]....
.L_42:
        /*004c*/ 	.word	0x00000070


	//   ....[1]....
        /*0050*/ 	.word	0x00000100


	//----- nvinfo : EIATTR_CBANK_PARAM_SIZE
	.align		4
.L_43:
        /*0054*/ 	.byte	0x03, 0x19
        /*0056*/ 	.short	0x0014


	//----- nvinfo : EIATTR_PARAM_CBANK
	.align		4
        /*0058*/ 	.byte	0x04, 0x0a
        /*005a*/ 	.short	(.L_45 - .L_44)
	.align		4
.L_44:
        /*005c*/ 	.word	index@(.nv.constant0._Z19fine_grained_kernelPfS_i)
        /*0060*/ 	.short	0x0380
        /*0062*/ 	.short	0x0014


	//----- nvinfo : EIATTR_SW_WAR
	.align		4
.L_45:
        /*0064*/ 	.byte	0x04, 0x36
        /*0066*/ 	.short	(.L_47 - .L_46)
.L_46:
        /*0068*/ 	.word	0x00000008
.L_47:


//--------------------- .nv.info._Z13warmup_kernelPfS_i --------------------------
	.section	.nv.info._Z13warmup_kernelPfS_i,"",@"SHT_CUDA_INFO"
	.sectionflags	@""
	.align	4


	//----- nvinfo : EIATTR_CUDA_API_VERSION
	.align		4
        /*0000*/ 	.byte	0x04, 0x37
        /*0002*/ 	.short	(.L_49 - .L_48)
.L_48:
        /*0004*/ 	.word	0x00000082


	//----- nvinfo : EIATTR_KPARAM_INFO
	.align		4
.L_49:
        /*0008*/ 	.byte	0x04, 0x17
        /*000a*/ 	.short	(.L_51 - .L_50)
.L_50:
        /*000c*/ 	.word	0x00000000
        /*0010*/ 	.short	0x0002
        /*0012*/ 	.short	0x0010
        /*0014*/ 	.byte	0x00, 0xf0, 0x11, 0x00


	//----- nvinfo : EIATTR_KPARAM_INFO
	.align		4
.L_51:
        /*0018*/ 	.byte	0x04, 0x17
        /*001a*/ 	.short	(.L_53 - .L_52)
.L_52:
        /*001c*/ 	.word	0x00000000
        /*0020*/ 	.short	0x0001
        /*0022*/ 	.short	0x0008
        /*0024*/ 	.byte	0x00, 0xf5, 0x21, 0x00


	//----- nvinfo : EIATTR_KPARAM_INFO
	.align		4
.L_53:
        /*0028*/ 	.byte	0x04, 0x17
        /*002a*/ 	.short	(.L_55 - .L_54)
.L_54:
        /*002c*/ 	.word	0x00000000
        /*0030*/ 	.short	0x0000
        /*0032*/ 	.short	0x0000
        /*0034*/ 	.byte	0x00, 0xf5, 0x21, 0x00


	//----- nvinfo : EIATTR_SPARSE_MMA_MASK
	.align		4
.L_55:
        /*0038*/ 	.byte	0x03, 0x50
        /*003a*/ 	.short	0x0000


	//----- nvinfo : EIATTR_MAXREG_COUNT
	.align		4
        /*003c*/ 	.byte	0x03, 0x1b
        /*003e*/ 	.short	0x00ff


	//----- nvinfo : EIATTR_MERCURY_ISA_VERSION
	.align		4
        /*0040*/ 	.byte	0x03, 0x5f
        /*0042*/ 	.short	0x0101


	//----- nvinfo : EIATTR_VRC_CTA_INIT_COUNT
	.align		4
        /*0044*/ 	.byte	0x02, 0x4a
	.zero		1
	.zero		1


	//----- nvinfo : EIATTR_EXIT_INSTR_OFFSETS
	.align		4
        /*0048*/ 	.byte	0x04, 0x1c
        /*004a*/ 	.short	(.L_57 - .L_56)


	//   ....[0]....
.L_56:
        /*004c*/ 	.word	0x00000070


	//   ....[1]....
        /*0050*/ 	.word	0x000000f0


	//----- nvinfo : EIATTR_CBANK_PARAM_SIZE
	.align		4
.L_57:
        /*0054*/ 	.byte	0x03, 0x19
        /*0056*/ 	.short	0x0014


	//----- nvinfo : EIATTR_PARAM_CBANK
	.align		4
        /*0058*/ 	.byte	0x04, 0x0a
        /*005a*/ 	.short	(.L_59 - .L_58)
	.align		4
.L_58:
        /*005c*/ 	.word	index@(.nv.constant0._Z13warmup_kernelPfS_i)
        /*0060*/ 	.short	0x0380
        /*0062*/ 	.short	0x0014


	//----- nvinfo : EIATTR_SW_WAR
	.align		4
.L_59:
        /*0064*/ 	.byte	0x04, 0x36
        /*0066*/ 	.short	(.L_61 - .L_60)
.L_60:
        /*0068*/ 	.word	0x00000008
.L_61:


//--------------------- .nv.callgraph             --------------------------
	.section	.nv.callgraph,"",@"SHT_CUDA_CALLGRAPH"
	.align	4
	.sectionentsize	8
	.align		4
        /*0000*/ 	.word	0x00000000
	.align		4
        /*0004*/ 	.word	0xffffffff
	.align		4
        /*0008*/ 	.word	0x00000000
	.align		4
        /*000c*/ 	.word	0xfffffffe
	.align		4
        /*0010*/ 	.word	0x00000000
	.align		4
        /*0014*/ 	.word	0xfffffffd
	.align		4
        /*0018*/ 	.word	0x00000000
	.align		4
        /*001c*/ 	.word	0xfffffffc


//--------------------- .text._Z16coarsened_kernelPfS_i --------------------------
	.section	.text._Z16coarsened_kernelPfS_i,"ax",@progbits
	.align	128
        .global         _Z16coarsened_kernelPfS_i
        .type           _Z16coarsened_kernelPfS_i,@function
        .size           _Z16coarsened_kernelPfS_i,(.L_x_5 - _Z16coarsened_kernelPfS_i)
        .other          _Z16coarsened_kernelPfS_i,@"STO_CUDA_ENTRY STV_DEFAULT"
_Z16coarsened_kernelPfS_i:
.text._Z16coarsened_kernelPfS_i:
[----:B------:R-:W-:Y:S01]  /*0000*/  LDC R1, c[0x0][0x37c] ;  /* 0x0000df00ff017b82 */ /* 0x000fe20000000800 */
[----:B------:R-:W0:Y:S07]  /*0010*/  S2R R3, SR_TID.X ;  /* 0x0000000000037919 */ /* 0x000e2e0000002100 */
[----:B------:R-:W0:Y:S01]  /*0020*/  S2UR UR4, SR_CTAID.X ;  /* 0x00000000000479c3 */ /* 0x000e220000002500 */
[----:B------:R-:W1:Y:S01]  /*0030*/  LDCU UR6, c[0x0][0x390] ;  /* 0x00007200ff0677ac */ /* 0x000e620008000800 */
[----:B------:R-:W-:Y:S06]  /*0040*/  BSSY.RECONVERGENT B0, `(.L_x_0) ;  /* 0x0000010000007945 */ /* 0x000fec0003800200 */
[----:B------:R-:W0:Y:S02]  /*0050*/  LDC R0, c[0x0][0x360] ;  /* 0x0000d800ff007b82 */ /* 0x000e240000000800 */
[----:B0-----:R-:W-:Y:S01]  /*0060*/  IMAD R0, R0, UR4, R3 ;  /* 0x0000000400007c24 */ /* 0x001fe2000f8e0203 */
[----:B------:R-:W0:Y:S04]  /*0070*/  LDCU.64 UR4, c[0x0][0x358] ;  /* 0x00006b00ff0477ac */ /* 0x000e280008000a00 */
[----:B------:R-:W-:-:S04]  /*0080*/  SHF.L.U32 R7, R0, 0x1, RZ ;  /* 0x0000000100077819 */ /* 0x000fc800000006ff */
[C---:B-1----:R-:W-:Y:S02]  /*0090*/  ISETP.GE.AND P0, PT, R7.reuse, UR6, PT ;  /* 0x0000000607007c0c */ /* 0x042fe4000bf06270 */
[----:B------:R-:W-:-:S04]  /*00a0*/  IADD3 R0, PT, PT, R7, 0x1, RZ ;  /* 0x0000000107007810 */ /* 0x000fc80007ffe0ff */
[----:B------:R-:W-:-:S07]  /*00b0*/  ISETP.GE.AND P1, PT, R0, UR6, PT ;  /* 0x0000000600007c0c */ /* 0x000fce000bf26270 */
[----:B0-----:R-:W-:Y:S06]  /*00c0*/  @P0 BRA `(.L_x_1) ;  /* 0x00000000001c0947 */ /* 0x001fec0003800000 */
[----:B------:R-:W0:Y:S08]  /*00d0*/  LDC.64 R2, c[0x0][0x380] ;  /* 0x0000e000ff027b82 */ /* 0x000e300000000a00 */
[----:B------:R-:W1:Y:S01]  /*00e0*/  LDC.64 R4, c[0x0][0x388] ;  /* 0x0000e200ff047b82 */ /* 0x000e620000000a00 */
[----:B0-----:R-:W-:-:S06]  /*00f0*/  IMAD.WIDE R2, R7, 0x4, R2 ;  /* 0x0000000407027825 */ /* 0x001fcc00078e0202 */
[----:B------:R-:W2:Y:S01]  /*0100*/  LDG.E R2, desc[UR4][R2.64] ;  /* 0x0000000402027981 */ /* 0x000ea2000c1e1900 */
[----:B-1----:R-:W-:-:S04]  /*0110*/  IMAD.WIDE R4, R7, 0x4, R4 ;  /* 0x0000000407047825 */ /* 0x002fc800078e0204 */
[----:B--2---:R-:W-:-:S05]  /*0120*/  FADD R9, R2, R2 ;  /* 0x0000000202097221 */ /* 0x004fca0000000000 */
[----:B------:R0:W-:Y:S02]  /*0130*/  STG.E desc[UR4][R4.64], R9 ;  /* 0x0000000904007986 */ /* 0x0001e4000c101904 */
.L_x_1:
[----:B------:R-:W-:Y:S05]  /*0140*/  BSYNC.RECONVERGENT B0 ;  /* 0x0000000000007941 */ /* 0x000fea0003800200 */
.L_x_0:
[----:B------:R-:W-:Y:S05]  /*0150*/  @P1 EXIT ;  /* 0x000000000000194d */ /* 0x000fea0003800000 */
[----:B------:R-:W1:Y:S08]  /*0160*/  LDC.64 R2, c[0x0][0x380] ;  /* 0x0000e000ff027b82 */ /* 0x000e700000000a00 */
[----:B0-----:R-:W0:Y:S01]  /*0170*/  LDC.64 R4, c[0x0][0x388] ;  /* 0x0000e200ff047b82 */ /* 0x001e220000000a00 */
[----:B-1----:R-:W-:-:S06]  /*0180*/  IMAD.WIDE R2, R7, 0x4, R2 ;  /* 0x0000000407027825 */ /* 0x002fcc00078e0202 */
[----:B------:R-:W2:Y:S01]  /*0190*/  LDG.E R2, desc[UR4][R2.64+0x4] ;  /* 0x0000040402027981 */ /* 0x000ea2000c1e1900 */
[----:B0-----:R-:W-:-:S04]  /*01a0*/  IMAD.WIDE R4, R7, 0x4, R4 ;  /* 0x0000000407047825 */ /* 0x001fc800078e0204 */
[----:B--2---:R-:W-:-:S05]  /*01b0*/  FADD R7, R2, R2 ;  /* 0x0000000202077221 */ /* 0x004fca0000000000 */
[----:B------:R-:W-:Y:S01]  /*01c0*/  STG.E desc[UR4][R4.64+0x4], R7 ;  /* 0x0000040704007986 */ /* 0x000fe2000c101904 */
[----:B------:R-:W-:Y:S05]  /*01d0*/  EXIT ;  /* 0x000000000000794d */ /* 0x000fea0003800000 */
.L_x_2:
[----:B------:R-:W-:-:S00]  /*01e0*/  BRA `(.L_x_2) ;  /* 0xfffffffc00fc7947 */ /* 0x000fc0000383ffff */
[----:B------:R-:W-:-:S00]  /*01f0*/  NOP ;  /* 0x0000000000007918 */ /* 0x000fc00000000000 */
        /* <DEDUP_REMOVED lines=8> */
.L_x_5:


//--------------------- .text._Z19fine_grained_kernelPfS_i --------------------------
	.section	.text._Z19fine_grained_kernelPfS_i,"ax",@progbits
	.align	128
        .global         _Z19fine_grained_kernelPfS_i
        .type           _Z19fine_grained_kernelPfS_i,@function
        .size           _Z19fine_grained_kernelPfS_i,(.L_x_6 - _Z19fine_grained_kernelPfS_i)
        .other          _Z19fine_grained_kernelPfS_i,@"STO_CUDA_ENTRY STV_DEFAULT"
_Z19fine_grained_kernelPfS_i:
.text._Z19fine_grained_kernelPfS_i:
[----:B------:R-:W-:Y:S01]  /*0000*/  LDC R1, c[0x0][0x37c] ;  /* 0x0000df00ff017b82 */ /* 0x000fe20000000800 */
[----:B------:R-:W0:Y:S07]  /*0010*/  S2R R0, SR_TID.X ;  /* 0x0000000000007919 */ /* 0x000e2e0000002100 */
[----:B------:R-:W0:Y:S01]  /*0020*/  S2UR UR4, SR_CTAID.X ;  /* 0x00000000000479c3 */ /* 0x000e220000002500 */
[----:B------:R-:W1:Y:S07]  /*0030*/  LDCU UR5, c[0x0][0x390] ;  /* 0x00007200ff0577ac */ /* 0x000e6e0008000800 */
[----:B------:R-:W0:Y:S02]  /*0040*/  LDC R7, c[0x0][0x360] ;  /* 0x0000d800ff077b82 */ /* 0x000e240000000800 */
[----:B0-----:R-:W-:-:S05]  /*0050*/  IMAD R7, R7, UR4, R0 ;  /* 0x0000000407077c24 */ /* 0x001fca000f8e0200 */
[----:B-1----:R-:W-:-:S13]  /*0060*/  ISETP.GE.AND P0, PT, R7, UR5, PT ;  /* 0x0000000507007c0c */ /* 0x002fda000bf06270 */
[----:B------:R-:W-:Y:S05]  /*0070*/  @P0 EXIT ;  /* 0x000000000000094d */ /* 0x000fea0003800000 */
[----:B------:R-:W0:Y:S01]  /*0080*/  LDC.64 R2, c[0x0][0x380] ;  /* 0x0000e000ff027b82 */ /* 0x000e220000000a00 */
[----:B------:R-:W1:Y:S07]  /*0090*/  LDCU.64 UR4, c[0x0][0x358] ;  /* 0x00006b00ff0477ac */ /* 0x000e6e0008000a00 */
[----:B------:R-:W2:Y:S01]  /*00a0*/  LDC.64 R4, c[0x0][0x388] ;  /* 0x0000e200ff047b82 */ /* 0x000ea20000000a00 */
[----:B0-----:R-:W-:-:S06]  /*00b0*/  IMAD.WIDE R2, R7, 0x4, R2 ;  /* 0x0000000407027825 */ /* 0x001fcc00078e0202 */
[----:B-1----:R-:W3:Y:S01]  /*00c0*/  LDG.E R2, desc[UR4][R2.64] ;  /* 0x0000000402027981 */ /* 0x002ee2000c1e1900 */
[----:B--2---:R-:W-:-:S04]  /*00d0*/  IMAD.WIDE R4, R7, 0x4, R4 ;  /* 0x0000000407047825 */ /* 0x004fc800078e0204 */
[----:B---3--:R-:W-:-:S05]  /*00e0*/  FADD R7, R2, R2 ;  /* 0x0000000202077221 */ /* 0x008fca0000000000 */
[----:B------:R-:W-:Y:S01]  /*00f0*/  STG.E desc[UR4][R4.64], R7 ;  /* 0x0000000704007986 */ /* 0x000fe2000c101904 */
[----:B------:R-:W-:Y:S05]  /*0100*/  EXIT ;  /* 0x000000000000794d */ /* 0x000fea0003800000 */
.L_x_3:
        /* <DEDUP_REMOVED lines=15> */
.L_x_6:


//--------------------- .text._Z13warmup_kernelPfS_i --------------------------
	.section	.text._Z13warmup_kernelPfS_i,"ax",@progbits
	.align	128
        .global         _Z13warmup_kernelPfS_i
        .type           _Z13warmup_kernelPfS_i,@function
        .size           _Z13warmup_kernelPfS_i,(.L_x_7 - _Z13warmup_kernelPfS_i)
        .other          _Z13warmup_kernelPfS_i,@"STO_CUDA_ENTRY STV_DEFAULT"
_Z13warmup_kernelPfS_i:
.text._Z13warmup_kernelPfS_i:
        /* <DEDUP_REMOVED lines=13> */
[----:B--2---:R-:W-:-:S05]  /*00d0*/  IMAD.WIDE R4, R7, 0x4, R4 ;  /* 0x0000000407047825 */ /* 0x004fca00078e0204 */
[----:B---3--:R-:W-:Y:S01]  /*00e0*/  STG.E desc[UR4][R4.64], R3 ;  /* 0x0000000304007986 */ /* 0x008fe2000c101904 */
[----:B------:R-:W-:Y:S05]  /*00f0*/  EXIT ;  /* 0x000000000000794d */ /* 0x000fea0003800000 */
.L_x_4:
        /* <DEDUP_REMOVED lines=16> */
.L_x_7:


//--------------------- .nv.shared.reserved.0     --------------------------
	.section	.nv.shared.reserved.0,"aw",@nobits
	.weak		__nv_reservedSMEM_offset_0_alias
	.size		__nv_reservedSMEM_offset_0_alias, 0, 64
	.other		__nv_reservedSMEM_offset_0_alias,@"STO_CUDA_RESERVED_SHARED STV_DEFAULT"
__nv_reservedSMEM_offset_0_alias:
	.zero		0
	.zero		64


//--------------------- .nv.constant0._Z16coarsened_kernelPfS_i --------------------------
	.section	.nv.constant0._Z16coarsened_kernelPfS_i,"a",@progbits
	.sectionflags	@""
	.align	4
.nv.constant0._Z16coarsened_kernelPfS_i:
	.zero		916


//--------------------- .nv.constant0._Z19fine_grained_kernelPfS_i --------------------------
	.section	.nv.constant0._Z19fine_grained_kernelPfS_i,"a",@progbits
	.sectionflags	@""
	.align	4
.nv.constant0._Z19fine_grained_kernelPfS_i:
	.zero		916


//--------------------- .nv.constant0._Z13warmup_kernelPfS_i --------------------------
	.section	.nv.constant0._Z13warmup_kernelPfS_i,"a",@progbits
	.sectionflags	@""
	.align	4
.nv.constant0._Z13warmup_kernelPfS_i:
	.zero		916


//--------------------- SYMBOLS --------------------------

	.type		.nv.reservedSmem.offset0,@object
	.size		.nv.reservedSmem.offset0,0x4
